//
// Generated by NVIDIA NVVM Compiler
//
// Compiler Build ID: CL-36424714
// Cuda compilation tools, release 13.0, V13.0.88
// Based on NVVM 20.0.0
//

.version 9.0
.target sm_100
.address_size 64

	// .globl	_Z7vreducePKfPfi
// _ZZ7vreducePKfPfiE5sdata has been demoted

.visible .entry _Z7vreducePKfPfi(
	.param .u64 .ptr .align 1 _Z7vreducePKfPfi_param_0,
	.param .u64 .ptr .align 1 _Z7vreducePKfPfi_param_1,
	.param .u32 _Z7vreducePKfPfi_param_2
)
{
	.reg .pred 	%p<28>;
	.reg .b32 	%r<97>;
	.reg .b32 	%f<47>;
	.reg .b64 	%rd<34>;
	// demoted variable
	.shared .align 4 .b8 _ZZ7vreducePKfPfiE5sdata[4096];
	ld.param.u64 	%rd9, [_Z7vreducePKfPfi_param_0];
	ld.param.u64 	%rd8, [_Z7vreducePKfPfi_param_1];
	ld.param.u32 	%r35, [_Z7vreducePKfPfi_param_2];
	cvta.to.global.u64 	%rd1, %rd9;
	// begin inline asm
	mov.u32 %r36, %envreg2;
	// end inline asm
	cvt.u64.u32 	%rd10, %r36;
	// begin inline asm
	mov.u32 %r37, %envreg1;
	// end inline asm
	cvt.u64.u32 	%rd11, %r37;
	shl.b64 	%rd12, %rd11, 32;
	or.b64  	%rd2, %rd12, %rd10;
	mov.u32 	%r38, %ctaid.x;
	mov.u32 	%r1, %ctaid.y;
	mov.u32 	%r2, %ctaid.z;
	mov.u32 	%r3, %nctaid.x;
	mov.u32 	%r39, %nctaid.y;
	mul.lo.s32 	%r4, %r2, %r39;
	cvt.u64.u32 	%rd13, %r4;
	cvt.u64.u32 	%rd14, %r3;
	cvt.u64.u32 	%rd15, %r1;
	cvt.u64.u32 	%rd3, %r38;
	add.s64 	%rd16, %rd13, %rd15;
	mad.lo.s64 	%rd17, %rd16, %rd14, %rd3;
	mov.u32 	%r5, %ntid.x;
	mov.u32 	%r6, %ntid.y;
	mul.lo.s32 	%r40, %r5, %r6;
	mov.u32 	%r7, %ntid.z;
	mul.lo.s32 	%r41, %r40, %r7;
	cvt.u64.u32 	%rd18, %r41;
	mov.u32 	%r8, %tid.x;
	mov.u32 	%r9, %tid.y;
	mov.u32 	%r10, %tid.z;
	mad.lo.s32 	%r42, %r10, %r6, %r9;
	mad.lo.s32 	%r43, %r42, %r5, %r8;
	cvt.u64.u32 	%rd19, %r43;
	mad.lo.s64 	%rd4, %rd17, %rd18, %rd19;
	cvt.u32.u64 	%r11, %rd4;
	mov.u32 	%r44, %nctaid.z;
	mul.lo.s32 	%r12, %r39, %r44;
	mul.lo.s32 	%r13, %r12, %r3;
	mul.lo.s32 	%r95, %r13, %r41;
	setp.le.s32 	%p1, %r35, %r11;
	mov.f32 	%f41, 0f00000000;
	@%p1 bra 	$L__BB0_5;
	cvt.u32.u64 	%r45, %rd3;
	add.s32 	%r46, %r12, %r4;
	add.s32 	%r47, %r1, %r46;
	mad.lo.s32 	%r48, %r3, %r47, %r45;
	mad.lo.s32 	%r49, %r7, %r48, %r10;
	mad.lo.s32 	%r50, %r6, %r49, %r9;
	mad.lo.s32 	%r51, %r5, %r50, %r8;
	max.s32 	%r52, %r35, %r51;
	setp.lt.s32 	%p2, %r51, %r35;
	selp.u32 	%r53, 1, 0, %p2;
	add.s32 	%r54, %r51, %r53;
	sub.s32 	%r55, %r52, %r54;
	div.u32 	%r56, %r55, %r95;
	add.s32 	%r15, %r56, %r53;
	and.b32  	%r57, %r15, 3;
	setp.eq.s32 	%p3, %r57, 3;
	mov.f32 	%f41, 0f00000000;
	mov.u32 	%r93, %r11;
	@%p3 bra 	$L__BB0_4;
	add.s32 	%r58, %r15, 1;
	and.b32  	%r59, %r58, 3;
	neg.s32 	%r91, %r59;
	mov.f32 	%f41, 0f00000000;
	mov.u32 	%r93, %r11;
$L__BB0_3:
	.pragma "nounroll";
	mul.wide.s32 	%rd20, %r93, 4;
	add.s64 	%rd21, %rd1, %rd20;
	ld.global.f32 	%f18, [%rd21];
	add.f32 	%f41, %f41, %f18;
	add.s32 	%r93, %r93, %r95;
	add.s32 	%r91, %r91, 1;
	setp.ne.s32 	%p4, %r91, 0;
	@%p4 bra 	$L__BB0_3;
$L__BB0_4:
	setp.lt.u32 	%p5, %r15, 3;
	@%p5 bra 	$L__BB0_5;
	bra.uni 	$L__BB0_25;
$L__BB0_5:
	setp.lt.s32 	%p7, %r95, 2;
	@%p7 bra 	$L__BB0_24;
	cvta.to.global.u64 	%rd28, %rd8;
	cvt.u32.u64 	%r61, %rd3;
	shl.b32 	%r62, %r8, 2;
	mov.u32 	%r63, _ZZ7vreducePKfPfiE5sdata;
	add.s32 	%r22, %r63, %r62;
	and.b32  	%r23, %r8, 31;
	shr.u32 	%r64, %r8, 3;
	and.b32  	%r65, %r64, 124;
	add.s32 	%r24, %r63, %r65;
	shl.b64 	%rd29, %rd3, 2;
	add.s64 	%rd5, %rd28, %rd29;
	add.s32 	%r25, %r5, -1;
	add.s64 	%rd6, %rd2, 4;
	add.s32 	%r66, %r8, %r9;
	or.b32  	%r26, %r66, %r10;
	add.s32 	%r67, %r61, %r1;
	neg.s32 	%r68, %r2;
	setp.eq.s32 	%p8, %r67, %r68;
	sub.s32 	%r69, -2147483647, %r13;
	selp.b32 	%r27, %r69, 1, %p8;
	shl.b64 	%rd30, %rd4, 32;
	shr.s64 	%rd31, %rd30, 30;
	add.s64 	%rd7, %rd28, %rd31;
$L__BB0_7:
	setp.lt.u32 	%p9, %r5, 2;
	st.shared.f32 	[%r22], %f41;
	@%p9 bra 	$L__BB0_14;
	mov.u32 	%r96, %r5;
$L__BB0_9:
	bar.sync 	0;
	setp.ge.u32 	%p10, %r8, %r96;
	@%p10 bra 	$L__BB0_11;
	ld.shared.f32 	%f26, [%r22];
	// begin inline asm
	activemask.b32 %r70;
	// end inline asm
	mov.b32 	%r75, %f26;
	shfl.sync.down.b32	%r76|%p11, %r75, 16, 31, %r70;
	mov.b32 	%f27, %r76;
	add.f32 	%f28, %f26, %f27;
	// begin inline asm
	activemask.b32 %r71;
	// end inline asm
	mov.b32 	%r77, %f28;
	shfl.sync.down.b32	%r78|%p12, %r77, 8, 31, %r71;
	mov.b32 	%f29, %r78;
	add.f32 	%f30, %f28, %f29;
	// begin inline asm
	activemask.b32 %r72;
	// end inline asm
	mov.b32 	%r79, %f30;
	shfl.sync.down.b32	%r80|%p13, %r79, 4, 31, %r72;
	mov.b32 	%f31, %r80;
	add.f32 	%f32, %f30, %f31;
	// begin inline asm
	activemask.b32 %r73;
	// end inline asm
	mov.b32 	%r81, %f32;
	shfl.sync.down.b32	%r82|%p14, %r81, 2, 31, %r73;
	mov.b32 	%f33, %r82;
	add.f32 	%f34, %f32, %f33;
	// begin inline asm
	activemask.b32 %r74;
	// end inline asm
	mov.b32 	%r83, %f34;
	shfl.sync.down.b32	%r84|%p15, %r83, 1, 31, %r74;
	mov.b32 	%f35, %r84;
	add.f32 	%f41, %f34, %f35;
$L__BB0_11:
	setp.ge.u32 	%p16, %r8, %r96;
	setp.ne.s32 	%p17, %r23, 0;
	bar.sync 	0;
	or.pred  	%p18, %p17, %p16;
	@%p18 bra 	$L__BB0_13;
	st.shared.f32 	[%r24], %f41;
$L__BB0_13:
	add.s32 	%r85, %r96, 31;
	shr.u32 	%r32, %r85, 5;
	setp.gt.u32 	%p19, %r96, 32;
	mov.u32 	%r96, %r32;
	@%p19 bra 	$L__BB0_9;
$L__BB0_14:
	setp.ne.s32 	%p20, %r8, 0;
	setp.le.s32 	%p21, %r95, %r11;
	or.pred  	%p22, %p20, %p21;
	@%p22 bra 	$L__BB0_16;
	ld.shared.f32 	%f36, [_ZZ7vreducePKfPfiE5sdata];
	st.global.f32 	[%rd5], %f36;
$L__BB0_16:
	setp.ne.s64 	%p23, %rd2, 0;
	add.s32 	%r86, %r25, %r95;
	div.u32 	%r95, %r86, %r5;
	@%p23 bra 	$L__BB0_18;
	// begin inline asm
	trap;
	// end inline asm
$L__BB0_18:
	setp.ne.s32 	%p24, %r26, 0;
	barrier.sync 	0;
	@%p24 bra 	$L__BB0_21;
	// begin inline asm
	atom.add.release.gpu.u32 %r87,[%rd6],%r27;
	// end inline asm
$L__BB0_20:
	// begin inline asm
	ld.acquire.gpu.u32 %r89,[%rd6];
	// end inline asm
	xor.b32  	%r90, %r89, %r87;
	setp.gt.s32 	%p25, %r90, -1;
	@%p25 bra 	$L__BB0_20;
$L__BB0_21:
	barrier.sync 	0;
	setp.le.s32 	%p26, %r95, %r11;
	mov.f32 	%f41, 0f00000000;
	@%p26 bra 	$L__BB0_23;
	ld.global.f32 	%f41, [%rd7];
$L__BB0_23:
	setp.gt.s32 	%p27, %r95, 1;
	@%p27 bra 	$L__BB0_7;
$L__BB0_24:
	ret;
$L__BB0_25:
	mul.wide.s32 	%rd22, %r93, 4;
	add.s64 	%rd23, %rd1, %rd22;
	ld.global.f32 	%f19, [%rd23];
	add.f32 	%f20, %f41, %f19;
	mul.wide.s32 	%rd24, %r95, 4;
	add.s64 	%rd25, %rd23, %rd24;
	ld.global.f32 	%f21, [%rd25];
	add.f32 	%f22, %f20, %f21;
	add.s64 	%rd26, %rd25, %rd24;
	ld.global.f32 	%f23, [%rd26];
	add.f32 	%f24, %f22, %f23;
	add.s64 	%rd27, %rd26, %rd24;
	ld.global.f32 	%f25, [%rd27];
	add.f32 	%f41, %f24, %f25;
	shl.b32 	%r60, %r95, 2;
	add.s32 	%r93, %r60, %r93;
	setp.lt.s32 	%p6, %r93, %r35;
	@%p6 bra 	$L__BB0_25;
	bra.uni 	$L__BB0_5;

}


// ===== COMPILED SASS (sm_100) =====

	.target	sm_100

	.elftype	@"ET_EXEC"


//--------------------- .note.nv.tkinfo           --------------------------
	.section	.note.nv.tkinfo,"",@"SHT_NOTE"
	.sectionflags	@"SHF_NOTE_NV_TKINFO"
	.tkinfo
        /*0018*/ 	.word	0x00000002
        /*0030*/ 	.string	""
        /*0030*/ 	.string	"ptxas"
        /*0030*/ 	.string	"Cuda compilation tools, release 13.0, V13.0.88"
        /*0030*/ 	.string	"Build cuda_13.0.r13.0/compiler.36424714_0"
        /*0030*/ 	.string	"-arch sm_100 -m 64 "



//--------------------- .note.nv.cuinfo           --------------------------
	.section	.note.nv.cuinfo,"",@"SHT_NOTE"
	.sectionflags	@"SHF_NOTE_NV_CUINFO"
        /*0018*/ 	.short	0x0002
        /*001a*/ 	.short	0x0064
        /*001c*/ 	.short	0x0082
	.zero		2


//--------------------- .nv.info                  --------------------------
	.section	.nv.info,"",@"SHT_CUDA_INFO"
	.align	4


	//----- nvinfo : EIATTR_REGCOUNT
	.align		4
        /*0000*/ 	.byte	0x04, 0x2f
        /*0002*/ 	.short	(.L_1 - .L_0)
	.align		4
.L_0:
        /*0004*/ 	.word	index@(_Z7vreducePKfPfi)
        /*0008*/ 	.word	0x00000016


	//----- nvinfo : EIATTR_FRAME_SIZE
	.align		4
.L_1:
        /*000c*/ 	.byte	0x04, 0x11
        /*000e*/ 	.short	(.L_3 - .L_2)
	.align		4
.L_2:
        /*0010*/ 	.word	index@(_Z7vreducePKfPfi)
        /*0014*/ 	.word	0x00000000


	//----- nvinfo : EIATTR_MIN_STACK_SIZE
	.align		4
.L_3:
        /*0018*/ 	.byte	0x04, 0x12
        /*001a*/ 	.short	(.L_5 - .L_4)
	.align		4
.L_4:
        /*001c*/ 	.word	index@(_Z7vreducePKfPfi)
        /*0020*/ 	.word	0x00000000
.L_5:


//--------------------- .nv.compat                --------------------------
	.section	.nv.compat,"",@"SHT_CUDA_COMPAT_INFO"
	.align	4
        /*0000*/ 	.byte	0x02, 0x09, 0x00, 0x00, 0x02, 0x02, 0x01, 0x00, 0x02, 0x05, 0x05, 0x00, 0x03, 0x07, 0x01, 0x01
        /*0010*/ 	.byte	0x02, 0x03, 0x00, 0x00, 0x02, 0x06, 0x01, 0x00, 0x04, 0x0b, 0x08, 0x00, 0x09, 0x00, 0x00, 0x00
        /*0020*/ 	.byte	0x00, 0x00, 0x00, 0x00


//--------------------- .nv.info._Z7vreducePKfPfi --------------------------
	.section	.nv.info._Z7vreducePKfPfi,"",@"SHT_CUDA_INFO"
	.sectionflags	@""
	.align	4


	//----- nvinfo : EIATTR_CUDA_API_VERSION
	.align		4
        /*0000*/ 	.byte	0x04, 0x37
        /*0002*/ 	.short	(.L_7 - .L_6)
.L_6:
        /*0004*/ 	.word	0x00000082


	//----- nvinfo : EIATTR_KPARAM_INFO
	.align		4
.L_7:
        /*0008*/ 	.byte	0x04, 0x17
        /*000a*/ 	.short	(.L_9 - .L_8)
.L_8:
        /*000c*/ 	.word	0x00000000
        /*0010*/ 	.short	0x0002
        /*0012*/ 	.short	0x0010
        /*0014*/ 	.byte	0x00, 0xf0, 0x11, 0x00


	//----- nvinfo : EIATTR_KPARAM_INFO
	.align		4
.L_9:
        /*0018*/ 	.byte	0x04, 0x17
        /*001a*/ 	.short	(.L_11 - .L_10)
.L_10:
        /*001c*/ 	.word	0x00000000
        /*0020*/ 	.short	0x0001
        /*0022*/ 	.short	0x0008
        /*0024*/ 	.byte	0x00, 0xf5, 0x21, 0x00


	//----- nvinfo : EIATTR_KPARAM_INFO
	.align		4
.L_11:
        /*0028*/ 	.byte	0x04, 0x17
        /*002a*/ 	.short	(.L_13 - .L_12)
.L_12:
        /*002c*/ 	.word	0x00000000
        /*0030*/ 	.short	0x0000
        /*0032*/ 	.short	0x0000
        /*0034*/ 	.byte	0x00, 0xf5, 0x21, 0x00


	//----- nvinfo : EIATTR_SPARSE_MMA_MASK
	.align		4
.L_13:
        /*0038*/ 	.byte	0x03, 0x50
        /*003a*/ 	.short	0x0000


	//----- nvinfo : EIATTR_MAXREG_COUNT
	.align		4
        /*003c*/ 	.byte	0x03, 0x1b
        /*003e*/ 	.short	0x00ff


	//----- nvinfo : EIATTR_NUM_BARRIERS
	.align		4
        /*0040*/ 	.byte	0x02, 0x4c
        /*0042*/ 	.byte	0x01
	.zero		1


	//----- nvinfo : EIATTR_MERCURY_ISA_VERSION
	.align		4
        /*0044*/ 	.byte	0x03, 0x5f
        /*0046*/ 	.short	0x0101


	//----- nvinfo : EIATTR_INT_WARP_WIDE_INSTR_OFFSETS
	.align		4
        /*0048*/ 	.byte	0x04, 0x31
        /*004a*/ 	.short	(.L_15 - .L_14)


	//   ....[0]....
.L_14:
        /*004c*/ 	.word	0x00000d00


	//   ....[1]....
        /*0050*/ 	.word	0x00000de0


	//----- nvinfo : EIATTR_COOP_GROUP_MASK_REGIDS
	.align		4
.L_15:
        /*0054*/ 	.byte	0x04, 0x29
        /*0056*/ 	.short	(.L_17 - .L_16)


	//   ....[0]....
.L_16:
        /*0058*/ 	.word	0x0500000d


	//   ....[1]....
        /*005c*/ 	.word	0x05000008


	//   ....[2]....
        /*0060*/ 	.word	0x0500000f


	//   ....[3]....
        /*0064*/ 	.word	0x05000006


	//   ....[4]....
        /*0068*/ 	.word	0x0500000d


	//   ....[5]....
        /*006c*/ 	.word	0xffffffff


	//   ....[6]....
        /*0070*/ 	.word	0xffffffff


	//   ....[7]....
        /*0074*/ 	.word	0x0500000a


	//   ....[8]....
        /*0078*/ 	.word	0x0500000a


	//   ....[9]....
        /*007c*/ 	.word	0x0500000a


	//   ....[10]....
        /*0080*/ 	.word	0x0500000a


	//   ....[11]....
        /*0084*/ 	.word	0x0500000a


	//   ....[12]....
        /*0088*/ 	.word	0x0500000a


	//   ....[13]....
        /*008c*/ 	.word	0x0500000a


	//----- nvinfo : EIATTR_COOP_GROUP_INSTR_OFFSETS
	.align		4
.L_17:
        /*0090*/ 	.byte	0x04, 0x28
        /*0092*/ 	.short	(.L_19 - .L_18)


	//   ....[0]....
.L_18:
        /*0094*/ 	.word	0x000008c0


	//   ....[1]....
        /*0098*/ 	.word	0x00000910


	//   ....[2]....
        /*009c*/ 	.word	0x00000960


	//   ....[3]....
        /*00a0*/ 	.word	0x000009b0


	//   ....[4]....
        /*00a4*/ 	.word	0x00000a00


	//   ....[5]....
        /*00a8*/ 	.word	0x00000cc0


	//   ....[6]....
        /*00ac*/ 	.word	0x00000e90


	//   ....[7]....
        /*00b0*/ 	.word	0x00000f90


	//   ....[8]....
        /*00b4*/ 	.word	0x00001030


	//   ....[9]....
        /*00b8*/ 	.word	0x000010e0


	//   ....[10]....
        /*00bc*/ 	.word	0x00001190


	//   ....[11]....
        /*00c0*/ 	.word	0x00001240


	//   ....[12]....
        /*00c4*/ 	.word	0x00001300


	//   ....[13]....
        /*00c8*/ 	.word	0x000013c0


	//----- nvinfo : EIATTR_VRC_CTA_INIT_COUNT
	.align		4
.L_19:
        /*00cc*/ 	.byte	0x02, 0x4a
	.zero		1
	.zero		1


	//----- nvinfo : EIATTR_EXIT_INSTR_OFFSETS
	.align		4
        /*00d0*/ 	.byte	0x04, 0x1c
        /*00d2*/ 	.short	(.L_21 - .L_20)


	//   ....[0]....
.L_20:
        /*00d4*/ 	.word	0x000006a0


	//   ....[1]....
        /*00d8*/ 	.word	0x00000f20


	//----- nvinfo : EIATTR_CRS_STACK_SIZE
	.align		4
.L_21:
        /*00dc*/ 	.byte	0x04, 0x1e
        /*00de*/ 	.short	(.L_23 - .L_22)
.L_22:
        /*00e0*/ 	.word	0x00000000


	//----- nvinfo : EIATTR_CBANK_PARAM_SIZE
	.align		4
.L_23:
        /*00e4*/ 	.byte	0x03, 0x19
        /*00e6*/ 	.short	0x0014


	//----- nvinfo : EIATTR_PARAM_CBANK
	.align		4
        /*00e8*/ 	.byte	0x04, 0x0a
        /*00ea*/ 	.short	(.L_25 - .L_24)
	.align		4
.L_24:
        /*00ec*/ 	.word	index@(.nv.constant0._Z7vreducePKfPfi)
        /*00f0*/ 	.short	0x0380
        /*00f2*/ 	.short	0x0014


	//----- nvinfo : EIATTR_SW_WAR
	.align		4
.L_25:
        /*00f4*/ 	.byte	0x04, 0x36
        /*00f6*/ 	.short	(.L_27 - .L_26)
.L_26:
        /*00f8*/ 	.word	0x00000008
.L_27:


//--------------------- .nv.callgraph             --------------------------
	.section	.nv.callgraph,"",@"SHT_CUDA_CALLGRAPH"
	.align	4
	.sectionentsize	8
	.align		4
        /*0000*/ 	.word	0x00000000
	.align		4
        /*0004*/ 	.word	0xffffffff
	.align		4
        /*0008*/ 	.word	0x00000000
	.align		4
        /*000c*/ 	.word	0xfffffffe
	.align		4
        /*0010*/ 	.word	0x00000000
	.align		4
        /*0014*/ 	.word	0xfffffffd
	.align		4
        /*0018*/ 	.word	0x00000000
	.align		4
        /*001c*/ 	.word	0xfffffffc


//--------------------- .text._Z7vreducePKfPfi    --------------------------
	.section	.text._Z7vreducePKfPfi,"ax",@progbits
	.align	128
        .global         _Z7vreducePKfPfi
        .type           _Z7vreducePKfPfi,@function
        .size           _Z7vreducePKfPfi,(.L_x_44 - _Z7vreducePKfPfi)
        .other          _Z7vreducePKfPfi,@"STO_CUDA_ENTRY STV_DEFAULT"
_Z7vreducePKfPfi:
.text._Z7vreducePKfPfi:
[----:B------:R-:W-:Y:S01]  /*0000*/  LDC R1, c[0x0][0x37c] ;  /* 0x0000df00ff017b82 */ /* 0x000fe20000000800 */
[----:B------:R-:W0:Y:S07]  /*0010*/  S2R R5, SR_TID.Y ;  /* 0x0000000000057919 */ /* 0x000e2e0000002200 */
[----:B------:R-:W-:Y:S01]  /*0020*/  S2UR UR15, SR_CTAID.Y ;  /* 0x00000000000f79c3 */ /* 0x000fe20000002600 */
[----:B------:R-:W1:Y:S01]  /*0030*/  LDCU UR7, c[0x0][0x370] ;  /* 0x00006e00ff0777ac */ /* 0x000e620008000800 */
[----:B------:R-:W-:Y:S01]  /*0040*/  BSSY.RECONVERGENT B0, `(.L_x_0) ;  /* 0x0000064000007945 */ /* 0x000fe20003800200 */
[----:B------:R-:W0:Y:S01]  /*0050*/  S2R R4, SR_TID.Z ;  /* 0x0000000000047919 */ /* 0x000e220000002300 */
[----:B------:R-:W-:Y:S01]  /*0060*/  IMAD.MOV.U32 R6, RZ, RZ, RZ ;  /* 0x000000ffff067224 */ /* 0x000fe200078e00ff */
[----:B------:R-:W2:Y:S01]  /*0070*/  LDCU UR10, c[0x0][0x374] ;  /* 0x00006e80ff0a77ac */ /* 0x000ea20008000800 */
[----:B------:R-:W3:Y:S02]  /*0080*/  S2R R0, SR_TID.X ;  /* 0x0000000000007919 */ /* 0x000ee40000002100 */
[----:B------:R-:W2:Y:S01]  /*0090*/  S2UR UR16, SR_CTAID.Z ;  /* 0x00000000001079c3 */ /* 0x000ea20000002700 */
[----:B------:R-:W4:Y:S01]  /*00a0*/  LDCU UR17, c[0x0][0x360] ;  /* 0x00006c00ff1177ac */ /* 0x000f220008000800 */
[----:B------:R-:W4:Y:S06]  /*00b0*/  LDCU UR11, c[0x0][0x364] ;  /* 0x00006c80ff0b77ac */ /* 0x000f2c0008000800 */
[----:B------:R-:W1:Y:S01]  /*00c0*/  S2UR UR14, SR_CTAID.X ;  /* 0x00000000000e79c3 */ /* 0x000e620000002500 */
[----:B------:R-:W5:Y:S01]  /*00d0*/  LDCU UR19, c[0x0][0x390] ;  /* 0x00007200ff1377ac */ /* 0x000f620008000800 */
[----:B------:R-:W0:Y:S06]  /*00e0*/  LDCU.64 UR8, c[0x0][0x358] ;  /* 0x00006b00ff0877ac */ /* 0x000e2c0008000a00 */
[----:B------:R-:W5:Y:S01]  /*00f0*/  LDC R9, c[0x0][0x368] ;  /* 0x0000da00ff097b82 */ /* 0x000f620000000800 */
[----:B------:R-:W1:Y:S01]  /*0100*/  LDCU UR18, c[0x0][0x378] ;  /* 0x00006f00ff1277ac */ /* 0x000e620008000800 */
[----:B------:R-:W-:-:S05]  /*0110*/  CS2R.32 R3, SR_CgaSize ;  /* 0x0000000000037805 */ /* 0x000fca0000008a00 */
[----:B------:R-:W-:-:S05]  /*0120*/  IMAD R3, R3, -0xa0, RZ ;  /* 0xffffff6003037824 */ /* 0x000fca00078e02ff */
[----:B------:R-:W-:-:S14]  /*0130*/  R2UR UR12, R3 ;  /* 0x00000000030c72ca */ /* 0x000fdc00000e0000 */
[----:B------:R-:W1:Y:S01]  /*0140*/  LDCU UR12, c[0x0][UR12+0x258] ;  /* 0x00004b000c0c77ac */ /* 0x000e620008000800 */
[----:B--2---:R-:W-:Y:S02]  /*0150*/  UIMAD UR4, UR16, UR10, UR15 ;  /* 0x0000000a100472a4 */ /* 0x004fe4000f8e020f */
[----:B----4-:R-:W-:Y:S02]  /*0160*/  UIMAD UR6, UR17, UR11, URZ ;  /* 0x0000000b110672a4 */ /* 0x010fe4000f8e02ff */
[----:B0-----:R-:W-:Y:S01]  /*0170*/  IMAD R3, R4, UR11, R5 ;  /* 0x0000000b04037c24 */ /* 0x001fe2000f8e0205 */
[----:B------:R-:W-:-:S05]  /*0180*/  CS2R.32 R2, SR_CgaSize ;  /* 0x0000000000027805 */ /* 0x000fca0000008a00 */
[----:B------:R-:W-:-:S05]  /*0190*/  IMAD R2, R2, -0xa0, RZ ;  /* 0xffffff6002027824 */ /* 0x000fca00078e02ff */
[----:B------:R-:W-:-:S14]  /*01a0*/  R2UR UR13, R2 ;  /* 0x00000000020d72ca */ /* 0x000fdc00000e0000 */
[----:B------:R-:W0:Y:S01]  /*01b0*/  LDCU UR13, c[0x0][UR13+0x254] ;  /* 0x00004a800d0d77ac */ /* 0x000e220008000800 */
[----:B---3--:R-:W-:Y:S01]  /*01c0*/  IMAD R2, R3, UR17, R0 ;  /* 0x0000001103027c24 */ /* 0x008fe2000f8e0200 */
[----:B-1----:R-:W-:Y:S02]  /*01d0*/  UIMAD UR5, UR7, UR4, UR14 ;  /* 0x00000004070572a4 */ /* 0x002fe4000f8e020e */
[----:B------:R-:W-:-:S04]  /*01e0*/  UIMAD UR4, UR10, UR18, URZ ;  /* 0x000000120a0472a4 */ /* 0x000fc8000f8e02ff */
[----:B------:R-:W-:Y:S01]  /*01f0*/  UIMAD UR4, UR4, UR7, URZ ;  /* 0x00000007040472a4 */ /* 0x000fe2000f8e02ff */
[----:B-----5:R-:W-:-:S04]  /*0200*/  IMAD R3, R9, UR6, RZ ;  /* 0x0000000609037c24 */ /* 0x020fc8000f8e02ff */
[C---:B------:R-:W-:Y:S02]  /*0210*/  IMAD R2, R3.reuse, UR5, R2 ;  /* 0x0000000503027c24 */ /* 0x040fe4000f8e0202 */
[----:B------:R-:W-:-:S03]  /*0220*/  IMAD R3, R3, UR4, RZ ;  /* 0x0000000403037c24 */ /* 0x000fc6000f8e02ff */
[----:B------:R-:W-:-:S13]  /*0230*/  ISETP.GE.AND P0, PT, R2, UR19, PT ;  /* 0x0000001302007c0c */ /* 0x000fda000bf06270 */
[----:B0-----:R-:W-:Y:S05]  /*0240*/  @P0 BRA `(.L_x_1) ;  /* 0x00000004000c0947 */ /* 0x001fea0003800000 */
[----:B------:R-:W0:Y:S01]  /*0250*/  I2F.U32.RP R8, R3 ;  /* 0x0000000300087306 */ /* 0x000e220000209000 */
[----:B------:R-:W-:Y:S01]  /*0260*/  UIADD3 UR5, UPT, UPT, UR16, UR18, URZ ;  /* 0x0000001210057290 */ /* 0x000fe2000fffe0ff */
[----:B------:R-:W-:Y:S01]  /*0270*/  IADD3 R11, PT, PT, RZ, -R3, RZ ;  /* 0x80000003ff0b7210 */ /* 0x000fe20007ffe0ff */
[----:B------:R-:W-:Y:S01]  /*0280*/  BSSY.RECONVERGENT B1, `(.L_x_2) ;  /* 0x000002e000017945 */ /* 0x000fe20003800200 */
[----:B------:R-:W-:Y:S01]  /*0290*/  ISETP.NE.U32.AND P2, PT, R3, RZ, PT ;  /* 0x000000ff0300720c */ /* 0x000fe20003f45070 */
[----:B------:R-:W-:-:S04]  /*02a0*/  UIMAD UR5, UR10, UR5, UR15 ;  /* 0x000000050a0572a4 */ /* 0x000fc8000f8e020f */
[----:B------:R-:W-:Y:S01]  /*02b0*/  UIMAD UR5, UR5, UR7, UR14 ;  /* 0x00000007050572a4 */ /* 0x000fe2000f8e020e */
[----:B0-----:R-:W0:Y:S05]  /*02c0*/  MUFU.RCP R8, R8 ;  /* 0x0000000800087308 */ /* 0x001e2a0000001000 */
[----:B------:R-:W-:-:S04]  /*02d0*/  IMAD R6, R9, UR5, R4 ;  /* 0x0000000509067c24 */ /* 0x000fc8000f8e0204 */
[----:B------:R-:W-:Y:S02]  /*02e0*/  IMAD R9, R6, UR11, R5 ;  /* 0x0000000b06097c24 */ /* 0x000fe4000f8e0205 */
[----:B------:R-:W-:Y:S02]  /*02f0*/  IMAD.MOV.U32 R6, RZ, RZ, RZ ;  /* 0x000000ffff067224 */ /* 0x000fe400078e00ff */
[----:B------:R-:W-:-:S05]  /*0300*/  IMAD R9, R9, UR17, R0 ;  /* 0x0000001109097c24 */ /* 0x000fca000f8e0200 */
[C---:B------:R-:W-:Y:S01]  /*0310*/  ISETP.GE.AND P0, PT, R9.reuse, UR19, PT ;  /* 0x0000001309007c0c */ /* 0x040fe2000bf06270 */
[----:B0-----:R-:W-:Y:S01]  /*0320*/  VIADD R7, R8, 0xffffffe ;  /* 0x0ffffffe08077836 */ /* 0x001fe20000000000 */
[----:B------:R-:W-:Y:S02]  /*0330*/  VIMNMX R8, PT, PT, R9, UR19, !PT ;  /* 0x0000001309087c48 */ /* 0x000fe4000ffe0100 */
[----:B------:R-:W-:-:S03]  /*0340*/  SEL R10, RZ, 0x1, P0 ;  /* 0x00000001ff0a7807 */ /* 0x000fc60000000000 */
[----:B------:R-:W0:Y:S01]  /*0350*/  F2I.FTZ.U32.TRUNC.NTZ R7, R7 ;  /* 0x0000000700077305 */ /* 0x000e22000021f000 */
[----:B------:R-:W-:Y:S01]  /*0360*/  IADD3 R8, PT, PT, R8, -R9, -R10 ;  /* 0x8000000908087210 */ /* 0x000fe20007ffe80a */
[----:B0-----:R-:W-:-:S04]  /*0370*/  IMAD R11, R11, R7, RZ ;  /* 0x000000070b0b7224 */ /* 0x001fc800078e02ff */
[----:B------:R-:W-:-:S06]  /*0380*/  IMAD.HI.U32 R11, R7, R11, R6 ;  /* 0x0000000b070b7227 */ /* 0x000fcc00078e0006 */
[----:B------:R-:W-:-:S04]  /*0390*/  IMAD.HI.U32 R11, R11, R8, RZ ;  /* 0x000000080b0b7227 */ /* 0x000fc800078e00ff */
[----:B------:R-:W-:-:S04]  /*03a0*/  IMAD.MOV R6, RZ, RZ, -R11 ;  /* 0x000000ffff067224 */ /* 0x000fc800078e0a0b */
[----:B------:R-:W-:-:S05]  /*03b0*/  IMAD R8, R3, R6, R8 ;  /* 0x0000000603087224 */ /* 0x000fca00078e0208 */
[----:B------:R-:W-:-:S13]  /*03c0*/  ISETP.GE.U32.AND P0, PT, R8, R3, PT ;  /* 0x000000030800720c */ /* 0x000fda0003f06070 */
[----:B------:R-:W-:Y:S01]  /*03d0*/  @P0 IADD3 R8, PT, PT, -R3, R8, RZ ;  /* 0x0000000803080210 */ /* 0x000fe20007ffe1ff */
[----:B------:R-:W-:-:S03]  /*03e0*/  @P0 VIADD R11, R11, 0x1 ;  /* 0x000000010b0b0836 */ /* 0x000fc60000000000 */
[----:B------:R-:W-:Y:S01]  /*03f0*/  ISETP.GE.U32.AND P1, PT, R8, R3, PT ;  /* 0x000000030800720c */ /* 0x000fe20003f26070 */
[----:B------:R-:W-:-:S12]  /*0400*/  IMAD.MOV.U32 R8, RZ, RZ, R2 ;  /* 0x000000ffff087224 */ /* 0x000fd800078e0002 */
[----:B------:R-:W-:Y:S01]  /*0410*/  @P1 VIADD R11, R11, 0x1 ;  /* 0x000000010b0b1836 */ /* 0x000fe20000000000 */
[----:B------:R-:W-:-:S04]  /*0420*/  @!P2 LOP3.LUT R11, RZ, R3, RZ, 0x33, !PT ;  /* 0x00000003ff0ba212 */ /* 0x000fc800078e33ff */
[----:B------:R-:W-:-:S04]  /*0430*/  IADD3 R10, PT, PT, R10, R11, RZ ;  /* 0x0000000b0a0a7210 */ /* 0x000fc80007ffe0ff */
[C---:B------:R-:W-:Y:S02]  /*0440*/  LOP3.LUT R6, R10.reuse, 0x3, RZ, 0xc0, !PT ;  /* 0x000000030a067812 */ /* 0x040fe400078ec0ff */
[----:B------:R-:W-:Y:S02]  /*0450*/  ISETP.GE.U32.AND P1, PT, R10, 0x3, PT ;  /* 0x000000030a00780c */ /* 0x000fe40003f26070 */
[----:B------:R-:W-:Y:S01]  /*0460*/  ISETP.NE.AND P0, PT, R6, 0x3, PT ;  /* 0x000000030600780c */ /* 0x000fe20003f05270 */
[----:B------:R-:W-:-:S12]  /*0470*/  IMAD.MOV.U32 R6, RZ, RZ, RZ ;  /* 0x000000ffff067224 */ /* 0x000fd800078e00ff */
[----:B------:R-:W-:Y:S05]  /*0480*/  @!P0 BRA `(.L_x_3) ;  /* 0x0000000000348947 */ /* 0x000fea0003800000 */
[----:B------:R-:W0:Y:S01]  /*0490*/  LDC.64 R12, c[0x0][0x380] ;  /* 0x0000e000ff0c7b82 */ /* 0x000e220000000a00 */
[----:B------:R-:W-:Y:S01]  /*04a0*/  IADD3 R6, PT, PT, R10, 0x1, RZ ;  /* 0x000000010a067810 */ /* 0x000fe20007ffe0ff */
[----:B------:R-:W-:-:S03]  /*04b0*/  IMAD.MOV.U32 R8, RZ, RZ, R2 ;  /* 0x000000ffff087224 */ /* 0x000fc600078e0002 */
[----:B------:R-:W-:Y:S01]  /*04c0*/  LOP3.LUT R7, R6, 0x3, RZ, 0xc0, !PT ;  /* 0x0000000306077812 */ /* 0x000fe200078ec0ff */
[----:B------:R-:W-:-:S03]  /*04d0*/  IMAD.MOV.U32 R6, RZ, RZ, RZ ;  /* 0x000000ffff067224 */ /* 0x000fc600078e00ff */
[----:B------:R-:W-:-:S07]  /*04e0*/  IADD3 R7, PT, PT, -R7, RZ, RZ ;  /* 0x000000ff07077210 */ /* 0x000fce0007ffe1ff */
.L_x_4:
[----:B0-----:R-:W-:-:S06]  /*04f0*/  IMAD.WIDE R10, R8, 0x4, R12 ;  /* 0x00000004080a7825 */ /* 0x001fcc00078e020c */
[----:B------:R-:W2:Y:S01]  /*0500*/  LDG.E R11, desc[UR8][R10.64] ;  /* 0x000000080a0b7981 */ /* 0x000ea2000c1e1900 */
[----:B------:R-:W-:Y:S02]  /*0510*/  VIADD R7, R7, 0x1 ;  /* 0x0000000107077836 */ /* 0x000fe40000000000 */
[----:B------:R-:W-:-:S03]  /*0520*/  IMAD.IADD R8, R3, 0x1, R8 ;  /* 0x0000000103087824 */ /* 0x000fc600078e0208 */
[----:B------:R-:W-:Y:S01]  /*0530*/  ISETP.NE.AND P0, PT, R7, RZ, PT ;  /* 0x000000ff0700720c */ /* 0x000fe20003f05270 */
[----:B--2---:R-:W-:-:S12]  /*0540*/  FADD R6, R11, R6 ;  /* 0x000000060b067221 */ /* 0x004fd80000000000 */
[----:B------:R-:W-:Y:S05]  /*0550*/  @P0 BRA `(.L_x_4) ;  /* 0xfffffffc00e40947 */ /* 0x000fea000383ffff */
.L_x_3:
[----:B------:R-:W-:Y:S05]  /*0560*/  BSYNC.RECONVERGENT B1 ;  /* 0x0000000000017941 */ /* 0x000fea0003800200 */
.L_x_2:
[----:B------:R-:W-:Y:S05]  /*0570*/  @!P1 BRA `(.L_x_1) ;  /* 0x0000000000409947 */ /* 0x000fea0003800000 */
.L_x_5:
[----:B------:R-:W0:Y:S02]  /*0580*/  LDC.64 R10, c[0x0][0x380] ;  /* 0x0000e000ff0a7b82 */ /* 0x000e240000000a00 */
[----:B0-----:R-:W-:-:S04]  /*0590*/  IMAD.WIDE R16, R8, 0x4, R10 ;  /* 0x0000000408107825 */ /* 0x001fc800078e020a */
[C---:B------:R-:W-:Y:S02]  /*05a0*/  IMAD.WIDE R10, R3.reuse, 0x4, R16 ;  /* 0x00000004030a7825 */ /* 0x040fe400078e0210 */
[----:B------:R-:W2:Y:S02]  /*05b0*/  LDG.E R17, desc[UR8][R16.64] ;  /* 0x0000000810117981 */ /* 0x000ea4000c1e1900 */
[C---:B------:R-:W-:Y:S02]  /*05c0*/  IMAD.WIDE R12, R3.reuse, 0x4, R10 ;  /* 0x00000004030c7825 */ /* 0x040fe400078e020a */
[----:B------:R-:W3:Y:S02]  /*05d0*/  LDG.E R11, desc[UR8][R10.64] ;  /* 0x000000080a0b7981 */ /* 0x000ee4000c1e1900 */
[C---:B------:R-:W-:Y:S02]  /*05e0*/  IMAD.WIDE R14, R3.reuse, 0x4, R12 ;  /* 0x00000004030e7825 */ /* 0x040fe400078e020c */
[----:B------:R-:W4:Y:S04]  /*05f0*/  LDG.E R13, desc[UR8][R12.64] ;  /* 0x000000080c0d7981 */ /* 0x000f28000c1e1900 */
[----:B------:R-:W5:Y:S01]  /*0600*/  LDG.E R15, desc[UR8][R14.64] ;  /* 0x000000080e0f7981 */ /* 0x000f62000c1e1900 */
[----:B------:R-:W-:-:S04]  /*0610*/  LEA R8, R3, R8, 0x2 ;  /* 0x0000000803087211 */ /* 0x000fc800078e10ff */
[----:B------:R-:W-:Y:S01]  /*0620*/  ISETP.GE.AND P0, PT, R8, UR19, PT ;  /* 0x0000001308007c0c */ /* 0x000fe2000bf06270 */
[----:B--2---:R-:W-:-:S04]  /*0630*/  FADD R6, R17, R6 ;  /* 0x0000000611067221 */ /* 0x004fc80000000000 */
[----:B---3--:R-:W-:-:S04]  /*0640*/  FADD R6, R6, R11 ;  /* 0x0000000b06067221 */ /* 0x008fc80000000000 */
[----:B----4-:R-:W-:-:S04]  /*0650*/  FADD R6, R6, R13 ;  /* 0x0000000d06067221 */ /* 0x010fc80000000000 */
[----:B-----5:R-:W-:Y:S01]  /*0660*/  FADD R6, R6, R15 ;  /* 0x0000000f06067221 */ /* 0x020fe20000000000 */
[----:B------:R-:W-:Y:S06]  /*0670*/  @!P0 BRA `(.L_x_5) ;  /* 0xfffffffc00c08947 */ /* 0x000fec000383ffff */
.L_x_1:
[----:B------:R-:W-:Y:S05]  /*0680*/  BSYNC.RECONVERGENT B0 ;  /* 0x0000000000007941 */ /* 0x000fea0003800200 */
.L_x_0:
[----:B------:R-:W-:-:S13]  /*0690*/  ISETP.GE.AND P0, PT, R3, 0x2, PT ;  /* 0x000000020300780c */ /* 0x000fda0003f06270 */
[----:B------:R-:W-:Y:S05]  /*06a0*/  @!P0 EXIT ;  /* 0x000000000000894d */ /* 0x000fea0003800000 */
[----:B------:R-:W0:Y:S01]  /*06b0*/  S2UR UR7, SR_CgaCtaId ;  /* 0x00000000000779c3 */ /* 0x000e220000008800 */
[----:B------:R-:W1:Y:S01]  /*06c0*/  LDCU.64 UR18, c[0x0][0x388] ;  /* 0x00007100ff1277ac */ /* 0x000e620008000a00 */
[----:B------:R-:W-:Y:S01]  /*06d0*/  IMAD.IADD R5, R0, 0x1, R5 ;  /* 0x0000000100057824 */ /* 0x000fe200078e0205 */
[----:B------:R-:W-:Y:S01]  /*06e0*/  SHF.R.S64 R7, RZ, 0x1e, R2 ;  /* 0x0000001eff077819 */ /* 0x000fe20000001002 */
[----:B------:R-:W-:Y:S01]  /*06f0*/  UMOV UR5, 0x400 ;  /* 0x0000040000057882 */ /* 0x000fe20000000000 */
[----:B------:R-:W-:Y:S02]  /*0700*/  UIADD3 UR11, UPT, UPT, UR14, UR15, URZ ;  /* 0x0000000f0e0b7290 */ /* 0x000fe4000fffe0ff */
[----:B------:R-:W-:Y:S01]  /*0710*/  LOP3.LUT P1, RZ, R5, R4, RZ, 0xfc, !PT ;  /* 0x0000000405ff7212 */ /* 0x000fe2000782fcff */
[----:B------:R-:W-:Y:S01]  /*0720*/  UIADD3 UR20, UPT, UPT, -UR16, URZ, URZ ;  /* 0x000000ff10147290 */ /* 0x000fe2000fffe1ff */
[----:B------:R-:W-:Y:S01]  /*0730*/  SHF.R.U32.HI R9, RZ, 0x3, R0 ;  /* 0x00000003ff097819 */ /* 0x000fe20000011600 */
[----:B------:R-:W-:-:S02]  /*0740*/  UIADD3 UR6, UPT, UPT, -UR4, -0x7fffffff, URZ ;  /* 0x8000000104067890 */ /* 0x000fc4000fffe1ff */
[----:B------:R-:W-:Y:S01]  /*0750*/  UISETP.NE.AND UP0, UPT, UR11, UR20, UPT ;  /* 0x000000140b00728c */ /* 0x000fe2000bf05270 */
[----:B------:R-:W-:Y:S01]  /*0760*/  LOP3.LUT R9, R9, 0x7c, RZ, 0xc0, !PT ;  /* 0x0000007c09097812 */ /* 0x000fe200078ec0ff */
[----:B------:R-:W-:Y:S02]  /*0770*/  UIADD3 UR10, UPT, UPT, UR17, -0x1, URZ ;  /* 0xffffffff110a7890 */ /* 0x000fe4000fffe0ff */
[----:B------:R-:W-:Y:S01]  /*0780*/  USEL UR6, UR6, 0x1, !UP0 ;  /* 0x0000000106067887 */ /* 0x000fe2000c000000 */
[----:B-1----:R-:W-:-:S04]  /*0790*/  IADD3 R4, P0, PT, R7, UR18, RZ ;  /* 0x0000001207047c10 */ /* 0x002fc8000ff1e0ff */
[----:B------:R-:W-:Y:S01]  /*07a0*/  LEA.HI.X.SX32 R5, R2, UR19, 0x2, P0 ;  /* 0x0000001302057c11 */ /* 0x000fe200080f16ff */
[----:B0-----:R-:W-:Y:S02]  /*07b0*/  ULEA UR5, UR7, UR5, 0x18 ;  /* 0x0000000507057291 */ /* 0x001fe4000f8ec0ff */
[----:B------:R-:W-:-:S04]  /*07c0*/  ULEA UR7, UP1, UR14, UR18, 0x2 ;  /* 0x000000120e077291 */ /* 0x000fc8000f8210ff */
[----:B------:R-:W-:Y:S01]  /*07d0*/  LEA R7, R0, UR5, 0x2 ;  /* 0x0000000500077c11 */ /* 0x000fe2000f8e10ff */
[----:B------:R-:W-:-:S12]  /*07e0*/  ULEA.HI.X UR11, UR14, UR19, URZ, 0x2, UP1 ;  /* 0x000000130e0b7291 */ /* 0x000fd800088f14ff */
.L_x_22:
[----:B0----5:R0:W-:Y:S01]  /*07f0*/  STS [R7], R6 ;  /* 0x0000000607007388 */ /* 0x0211e20000000800 */
[----:B------:R-:W-:-:S09]  /*0800*/  UISETP.GE.U32.AND UP0, UPT, UR17, 0x2, UPT ;  /* 0x000000021100788c */ /* 0x000fd2000bf06070 */
[----:B0-----:R-:W-:Y:S05]  /*0810*/  BRA.U !UP0, `(.L_x_6) ;  /* 0x0000000108a07547 */ /* 0x001fea000b800000 */
[----:B------:R-:W-:Y:S01]  /*0820*/  LOP3.LUT P0, RZ, R0, 0x1f, RZ, 0xc0, !PT ;  /* 0x0000001f00ff7812 */ /* 0x000fe2000780c0ff */
[----:B------:R-:W-:-:S12]  /*0830*/  IMAD.U32 R11, RZ, RZ, UR17 ;  /* 0x00000011ff0b7e24 */ /* 0x000fd8000f8e00ff */
.L_x_13:
[----:B------:R-:W-:Y:S01]  /*0840*/  ISETP.GE.U32.AND P2, PT, R0, R11, PT ;  /* 0x0000000b0000720c */ /* 0x000fe20003f46070 */
[----:B------:R-:W-:Y:S05]  /*0850*/  WARPSYNC.ALL ;  /* 0x0000000000007948 */ /* 0x000fea0003800000 */
[----:B------:R-:W-:Y:S07]  /*0860*/  BAR.SYNC.DEFER_BLOCKING 0x0 ;  /* 0x0000000000007b1d */ /* 0x000fee0000010000 */
[----:B------:R-:W-:Y:S05]  /*0870*/  @P2 BRA `(.L_x_7) ;  /* 0x0000000000682947 */ /* 0x000fea0003800000 */
[----:B------:R1:W3:Y:S01]  /*0880*/  LDS R6, [R7] ;  /* 0x0000000007067984 */ /* 0x0002e20000000800 */
[----:B------:R-:W-:-:S04]  /*0890*/  VOTE.ANY R13, PT, PT ;  /* 0x00000000000d7806 */ /* 0x000fc800038e0100 */
[----:B------:R-:W-:-:S13]  /*08a0*/  R2UR UR4, R13 ;  /* 0x000000000d0472ca */ /* 0x000fda00000e0000 */
[----:B-1----:R-:W-:Y:S05]  /*08b0*/  BRA.DIV UR4, `(.L_x_8) ;  /* 0x0000000604a07947 */ /* 0x002fea000b800000 */
[----:B---3--:R0:W1:Y:S02]  /*08c0*/  SHFL.DOWN PT, R13, R6, 0x10, 0x1f ;  /* 0x0a001f00060d7f89 */ /* 0x00806400000e0000 */
.L_x_24:
[----:B------:R-:W-:Y:S01]  /*08d0*/  VOTE.ANY R8, PT, PT ;  /* 0x0000000000087806 */ /* 0x000fe200038e0100 */
[----:B-1----:R-:W-:-:S03]  /*08e0*/  FADD R13, R6, R13 ;  /* 0x0000000d060d7221 */ /* 0x002fc60000000000 */
[----:B------:R-:W-:-:S13]  /*08f0*/  R2UR UR4, R8 ;  /* 0x00000000080472ca */ /* 0x000fda00000e0000 */
[----:B0-2---:R-:W-:Y:S05]  /*0900*/  BRA.DIV UR4, `(.L_x_9) ;  /* 0x0000000604b07947 */ /* 0x005fea000b800000 */
[----:B------:R0:W1:Y:S02]  /*0910*/  SHFL.DOWN PT, R8, R13, 0x8, 0x1f ;  /* 0x09001f000d087f89 */ /* 0x00006400000e0000 */
.L_x_27:
[----:B------:R-:W-:Y:S01]  /*0920*/  VOTE.ANY R15, PT, PT ;  /* 0x00000000000f7806 */ /* 0x000fe200038e0100 */
[----:B-1----:R-:W-:-:S03]  /*0930*/  FADD R8, R13, R8 ;  /* 0x000000080d087221 */ /* 0x002fc60000000000 */
[----:B------:R-:W-:-:S13]  /*0940*/  R2UR UR4, R15 ;  /* 0x000000000f0472ca */ /* 0x000fda00000e0000 */
[----:B------:R-:W-:Y:S05]  /*0950*/  BRA.DIV UR4, `(.L_x_10) ;  /* 0x0000000604c87947 */ /* 0x000fea000b800000 */
[----:B------:R1:W2:Y:S02]  /*0960*/  SHFL.DOWN PT, R15, R8, 0x4, 0x1f ;  /* 0x08801f00080f7f89 */ /* 0x0002a400000e0000 */
.L_x_30:
[----:B------:R-:W-:Y:S01]  /*0970*/  VOTE.ANY R6, PT, PT ;  /* 0x0000000000067806 */ /* 0x000fe200038e0100 */
[----:B--2---:R-:W-:-:S03]  /*0980*/  FADD R15, R8, R15 ;  /* 0x0000000f080f7221 */ /* 0x004fc60000000000 */
[----:B------:R-:W-:-:S13]  /*0990*/  R2UR UR4, R6 ;  /* 0x00000000060472ca */ /* 0x000fda00000e0000 */
[----:B------:R-:W-:Y:S05]  /*09a0*/  BRA.DIV UR4, `(.L_x_11) ;  /* 0x0000000604e07947 */ /* 0x000fea000b800000 */
[----:B------:R2:W3:Y:S02]  /*09b0*/  SHFL.DOWN PT, R6, R15, 0x2, 0x1f ;  /* 0x08401f000f067f89 */ /* 0x0004e400000e0000 */
.L_x_33:
[----:B0-----:R-:W-:Y:S01]  /*09c0*/  VOTE.ANY R13, PT, PT ;  /* 0x00000000000d7806 */ /* 0x001fe200038e0100 */
[----:B---3--:R-:W-:-:S03]  /*09d0*/  FADD R6, R15, R6 ;  /* 0x000000060f067221 */ /* 0x008fc60000000000 */
[----:B------:R-:W-:-:S13]  /*09e0*/  R2UR UR4, R13 ;  /* 0x000000000d0472ca */ /* 0x000fda00000e0000 */
[----:B------:R-:W-:Y:S05]  /*09f0*/  BRA.DIV UR4, `(.L_x_12) ;  /* 0x0000000604f87947 */ /* 0x000fea000b800000 */
[----:B------:R0:W3:Y:S02]  /*0a00*/  SHFL.DOWN PT, R13, R6, 0x1, 0x1f ;  /* 0x08201f00060d7f89 */ /* 0x0000e400000e0000 */
.L_x_36:
[----:B0--3--:R-:W-:-:S07]  /*0a10*/  FADD R6, R6, R13 ;  /* 0x0000000d06067221 */ /* 0x009fce0000000000 */
.L_x_7:
[----:B------:R-:W-:Y:S05]  /*0a20*/  WARPSYNC.ALL ;  /* 0x0000000000007948 */ /* 0x000fea0003800000 */
[----:B------:R-:W-:Y:S01]  /*0a30*/  BAR.SYNC.DEFER_BLOCKING 0x0 ;  /* 0x0000000000007b1d */ /* 0x000fe20000010000 */
[----:B------:R-:W-:Y:S02]  /*0a40*/  ISETP.GE.U32.OR P2, PT, R0, R11, P0 ;  /* 0x0000000b0000720c */ /* 0x000fe40000746470 */
[----:B-1----:R-:W-:-:S11]  /*0a50*/  IADD3 R8, PT, PT, R11, 0x1f, RZ ;  /* 0x0000001f0b087810 */ /* 0x002fd60007ffe0ff */
[----:B------:R0:W-:Y:S01]  /*0a60*/  @!P2 STS [R9+UR5], R6 ;  /* 0x000000060900a988 */ /* 0x0001e20008000805 */
[----:B------:R-:W-:Y:S02]  /*0a70*/  ISETP.GT.U32.AND P2, PT, R11, 0x20, PT ;  /* 0x000000200b00780c */ /* 0x000fe40003f44070 */
[----:B------:R-:W-:-:S11]  /*0a80*/  SHF.R.U32.HI R11, RZ, 0x5, R8 ;  /* 0x00000005ff0b7819 */ /* 0x000fd60000011608 */
[----:B0-----:R-:W-:Y:S05]  /*0a90*/  @P2 BRA `(.L_x_13) ;  /* 0xfffffffc00682947 */ /* 0x001fea000383ffff */
.L_x_6:
[----:B------:R-:W-:Y:S01]  /*0aa0*/  ISETP.GT.AND P0, PT, R3, R2, PT ;  /* 0x000000020300720c */ /* 0x000fe20003f04270 */
[----:B------:R-:W-:Y:S01]  /*0ab0*/  IMAD.U32 R10, RZ, RZ, UR7 ;  /* 0x00000007ff0a7e24 */ /* 0x000fe2000f8e00ff */
[----:B------:R-:W-:Y:S02]  /*0ac0*/  UISETP.NE.U32.AND UP0, UPT, UR12, URZ, UPT ;  /* 0x000000ff0c00728c */ /* 0x000fe4000bf05070 */
[----:B------:R-:W-:Y:S02]  /*0ad0*/  ISETP.NE.OR P0, PT, R0, RZ, !P0 ;  /* 0x000000ff0000720c */ /* 0x000fe40004705670 */
[----:B------:R-:W-:-:S11]  /*0ae0*/  UISETP.NE.AND.EX UP0, UPT, UR13, URZ, UPT, UP0 ;  /* 0x000000ff0d00728c */ /* 0x000fd6000bf05300 */
[----:B------:R-:W0:Y:S01]  /*0af0*/  @!P0 S2R R11, SR_CgaCtaId ;  /* 0x00000000000b8919 */ /* 0x000e220000008800 */
[----:B------:R-:W-:-:S04]  /*0b00*/  @!P0 MOV R6, 0x400 ;  /* 0x0000040000068802 */ /* 0x000fc80000000f00 */
[----:B0-----:R-:W-:Y:S01]  /*0b10*/  @!P0 LEA R6, R11, R6, 0x18 ;  /* 0x000000060b068211 */ /* 0x001fe200078ec0ff */
[----:B------:R-:W-:-:S04]  /*0b20*/  IMAD.U32 R11, RZ, RZ, UR11 ;  /* 0x0000000bff0b7e24 */ /* 0x000fc8000f8e00ff */
[----:B------:R-:W0:Y:S04]  /*0b30*/  @!P0 LDS R13, [R6] ;  /* 0x00000000060d8984 */ /* 0x000e280000000800 */
[----:B0-----:R0:W-:Y:S01]  /*0b40*/  @!P0 STG.E desc[UR8][R10.64], R13 ;  /* 0x0000000d0a008986 */ /* 0x0011e2000c101908 */
[----:B--2---:R-:W-:Y:S05]  /*0b50*/  BRA.U !UP0, `(.L_x_14) ;  /* 0x0000000108f47547 */ /* 0x004fea000b800000 */
[----:B------:R-:W1:Y:S01]  /*0b60*/  I2F.U32.RP R6, UR17 ;  /* 0x0000001100067d06 */ /* 0x000e620008209000 */
[----:B------:R-:W-:Y:S01]  /*0b70*/  IADD3 R3, PT, PT, R3, UR10, RZ ;  /* 0x0000000a03037c10 */ /* 0x000fe2000fffe0ff */
[----:B------:R-:W-:Y:S01]  /*0b80*/  UMOV UR4, 0xffffffff ;  /* 0xffffffff00047882 */ /* 0x000fe20000000000 */
[----:B------:R-:W-:-:S05]  /*0b90*/  ISETP.NE.U32.AND P3, PT, RZ, UR17, PT ;  /* 0x00000011ff007c0c */ /* 0x000fca000bf65070 */
[----:B-1----:R-:W0:Y:S02]  /*0ba0*/  MUFU.RCP R6, R6 ;  /* 0x0000000600067308 */ /* 0x002e240000001000 */
[----:B0-----:R-:W-:-:S06]  /*0bb0*/  IADD3 R10, PT, PT, R6, 0xffffffe, RZ ;  /* 0x0ffffffe060a7810 */ /* 0x001fcc0007ffe0ff */
[----:B------:R0:W1:Y:S02]  /*0bc0*/  F2I.FTZ.U32.TRUNC.NTZ R11, R10 ;  /* 0x0000000a000b7305 */ /* 0x000064000021f000 */
[----:B0-----:R-:W-:Y:S02]  /*0bd0*/  IMAD.MOV.U32 R10, RZ, RZ, RZ ;  /* 0x000000ffff0a7224 */ /* 0x001fe400078e00ff */
[----:B-1----:R-:W-:-:S04]  /*0be0*/  IMAD.MOV R13, RZ, RZ, -R11 ;  /* 0x000000ffff0d7224 */ /* 0x002fc800078e0a0b */
[----:B------:R-:W-:-:S04]  /*0bf0*/  IMAD R13, R13, UR17, RZ ;  /* 0x000000110d0d7c24 */ /* 0x000fc8000f8e02ff */
[----:B------:R-:W-:-:S06]  /*0c00*/  IMAD.HI.U32 R8, R11, R13, R10 ;  /* 0x0000000d0b087227 */ /* 0x000fcc00078e000a */
[----:B------:R-:W-:-:S04]  /*0c10*/  IMAD.HI.U32 R8, R8, R3, RZ ;  /* 0x0000000308087227 */ /* 0x000fc800078e00ff */
[----:B------:R-:W-:-:S04]  /*0c20*/  IMAD.MOV R12, RZ, RZ, -R8 ;  /* 0x000000ffff0c7224 */ /* 0x000fc800078e0a08 */
[----:B------:R-:W-:-:S05]  /*0c30*/  IMAD R3, R12, UR17, R3 ;  /* 0x000000110c037c24 */ /* 0x000fca000f8e0203 */
[----:B------:R-:W-:-:S13]  /*0c40*/  ISETP.GE.U32.AND P0, PT, R3, UR17, PT ;  /* 0x0000001103007c0c */ /* 0x000fda000bf06070 */
[----:B------:R-:W-:Y:S01]  /*0c50*/  @P0 VIADD R3, R3, -UR17 ;  /* 0x8000001103030c36 */ /* 0x000fe20008000000 */
[----:B------:R-:W-:-:S04]  /*0c60*/  @P0 IADD3 R8, PT, PT, R8, 0x1, RZ ;  /* 0x0000000108080810 */ /* 0x000fc80007ffe0ff */
[----:B------:R-:W-:-:S13]  /*0c70*/  ISETP.GE.U32.AND P2, PT, R3, UR17, PT ;  /* 0x0000001103007c0c */ /* 0x000fda000bf46070 */
[----:B------:R-:W-:Y:S01]  /*0c80*/  @P2 VIADD R8, R8, 0x1 ;  /* 0x0000000108082836 */ /* 0x000fe20000000000 */
[----:B------:R-:W-:-:S05]  /*0c90*/  @!P3 LOP3.LUT R8, RZ, UR17, RZ, 0x33, !PT ;  /* 0x00000011ff08bc12 */ /* 0x000fca000f8e33ff */
[----:B------:R-:W-:Y:S01]  /*0ca0*/  IMAD.MOV.U32 R3, RZ, RZ, R8 ;  /* 0x000000ffff037224 */ /* 0x000fe200078e0008 */
[----:B------:R-:W-:Y:S06]  /*0cb0*/  BRA.DIV UR4, `(.L_x_15) ;  /* 0x0000000604747947 */ /* 0x000fec000b800000 */
[----:B------:R-:W-:Y:S06]  /*0cc0*/  BAR.SYNC.DEFER_BLOCKING 0x0 ;  /* 0x0000000000007b1d */ /* 0x000fec0000010000 */
.L_x_39:
[----:B------:R-:W-:Y:S04]  /*0cd0*/  BSSY B0, `(.L_x_16) ;  /* 0x0000019000007945 */ /* 0x000fe80003800000 */
[----:B------:R-:W-:Y:S05]  /*0ce0*/  @P1 BRA `(.L_x_17) ;  /* 0x00000000005c1947 */ /* 0x000fea0003800000 */
[----:B------:R-:W0:Y:S01]  /*0cf0*/  S2R R11, SR_LANEID ;  /* 0x00000000000b7919 */ /* 0x000e220000000000 */
[----:B------:R-:W-:Y:S01]  /*0d00*/  VOTEU.ANY UR4, UPT, PT ;  /* 0x0000000000047886 */ /* 0x000fe200038e0100 */
[----:B------:R-:W-:Y:S01]  /*0d10*/  MOV R10, UR12 ;  /* 0x0000000c000a7c02 */ /* 0x000fe20008000f00 */
[----:B------:R-:W-:Y:S08]  /*0d20*/  FLO.U32 R8, UR4 ;  /* 0x0000000400087d00 */ /* 0x000ff000080e0000 */
[----:B------:R-:W1:Y:S02]  /*0d30*/  POPC R6, UR4 ;  /* 0x0000000400067d09 */ /* 0x000e640008000000 */
[----:B-1----:R-:W-:Y:S01]  /*0d40*/  IMAD R13, R6, UR6, RZ ;  /* 0x00000006060d7c24 */ /* 0x002fe2000f8e02ff */
[----:B0-----:R-:W-:Y:S01]  /*0d50*/  ISETP.EQ.U32.AND P0, PT, R8, R11, PT ;  /* 0x0000000b0800720c */ /* 0x001fe20003f02070 */
[----:B------:R-:W-:-:S12]  /*0d60*/  IMAD.U32 R11, RZ, RZ, UR13 ;  /* 0x0000000dff0b7e24 */ /* 0x000fd8000f8e00ff */
[----:B------:R-:W-:Y:S06]  /*0d70*/  @P0 MEMBAR.ALL.GPU ;  /* 0x0000000000000992 */ /* 0x000fec000000a000 */
[----:B------:R-:W-:-:S00]  /*0d80*/  @P0 ERRBAR ;  /* 0x00000000000009ab */ /* 0x000fc00000000000 */
[----:B------:R-:W-:Y:S06]  /*0d90*/  @P0 CGAERRBAR ;  /* 0x00000000000005ab */ /* 0x000fec0000000000 */
[----:B------:R-:W2:Y:S01]  /*0da0*/  @P0 ATOM.E.ADD.STRONG.GPU PT, R13, desc[UR8][R10.64+0x4], R13 ;  /* 0x8000040d0a0d098a */ /* 0x000ea200081ef108 */
[----:B------:R-:W0:Y:S02]  /*0db0*/  S2R R12, SR_LTMASK ;  /* 0x00000000000c7919 */ /* 0x000e240000003900 */
[----:B0-----:R-:W-:-:S04]  /*0dc0*/  LOP3.LUT R12, R12, UR4, RZ, 0xc0, !PT ;  /* 0x000000040c0c7c12 */ /* 0x001fc8000f8ec0ff */
[----:B------:R-:W0:Y:S01]  /*0dd0*/  POPC R15, R12 ;  /* 0x0000000c000f7309 */ /* 0x000e220000000000 */
[----:B--2---:R-:W0:Y:S02]  /*0de0*/  SHFL.IDX PT, R6, R13, R8, 0x1f ;  /* 0x00001f080d067589 */ /* 0x004e2400000e0000 */
[----:B0-----:R-:W-:-:S07]  /*0df0*/  IMAD R6, R15, UR6, R6 ;  /* 0x000000060f067c24 */ /* 0x001fce000f8e0206 */
.L_x_18:
[----:B------:R-:W2:Y:S04]  /*0e00*/  LD.E.STRONG.GPU R13, desc[UR8][R10.64+0x4] ;  /* 0x000004080a0d7980 */ /* 0x000ea8000c10f900 */
[----:B--2---:R-:W-:Y:S01]  /*0e10*/  CCTL.IVALL ;  /* 0x00000000ff00798f */ /* 0x004fe20002000000 */
[----:B------:R-:W-:Y:S05]  /*0e20*/  YIELD ;  /* 0x0000000000007946 */ /* 0x000fea0003800000 */
[----:B------:R-:W-:-:S04]  /*0e30*/  LOP3.LUT R13, R13, R6, RZ, 0x3c, !PT ;  /* 0x000000060d0d7212 */ /* 0x000fc800078e3cff */
[----:B------:R-:W-:-:S13]  /*0e40*/  ISETP.GT.AND P0, PT, R13, -0x1, PT ;  /* 0xffffffff0d00780c */ /* 0x000fda0003f04270 */
[----:B------:R-:W-:Y:S05]  /*0e50*/  @P0 BRA `(.L_x_18) ;  /* 0xfffffffc00e80947 */ /* 0x000fea000383ffff */
.L_x_17:
[----:B------:R-:W-:Y:S05]  /*0e60*/  BSYNC B0 ;  /* 0x0000000000007941 */ /* 0x000fea0003800000 */
.L_x_16:
[----:B------:R-:W-:-:S03]  /*0e70*/  UMOV UR4, 0xffffffff ;  /* 0xffffffff00047882 */ /* 0x000fc60000000000 */
[----:B------:R-:W-:Y:S05]  /*0e80*/  BRA.DIV UR4, `(.L_x_19) ;  /* 0x0000000604307947 */ /* 0x000fea000b800000 */
[----:B------:R-:W-:Y:S06]  /*0e90*/  BAR.SYNC.DEFER_BLOCKING 0x0 ;  /* 0x0000000000007b1d */ /* 0x000fec0000010000 */
.L_x_42:
[----:B------:R-:W-:Y:S01]  /*0ea0*/  ISETP.GT.AND P0, PT, R3, R2, PT ;  /* 0x000000020300720c */ /* 0x000fe20003f04270 */
[----:B------:R-:W-:Y:S01]  /*0eb0*/  BSSY.RECONVERGENT B0, `(.L_x_20) ;  /* 0x0000004000007945 */ /* 0x000fe20003800200 */
[----:B------:R-:W-:-:S11]  /*0ec0*/  IMAD.MOV.U32 R6, RZ, RZ, RZ ;  /* 0x000000ffff067224 */ /* 0x000fd600078e00ff */
[----:B------:R-:W-:Y:S05]  /*0ed0*/  @!P0 BRA `(.L_x_21) ;  /* 0x0000000000048947 */ /* 0x000fea0003800000 */
[----:B------:R0:W5:Y:S02]  /*0ee0*/  LDG.E R6, desc[UR8][R4.64] ;  /* 0x0000000804067981 */ /* 0x000164000c1e1900 */
.L_x_21:
[----:B------:R-:W-:Y:S05]  /*0ef0*/  BSYNC.RECONVERGENT B0 ;  /* 0x0000000000007941 */ /* 0x000fea0003800200 */
.L_x_20:
[----:B------:R-:W-:-:S13]  /*0f00*/  ISETP.GT.AND P0, PT, R3, 0x1, PT ;  /* 0x000000010300780c */ /* 0x000fda0003f04270 */
[----:B------:R-:W-:Y:S05]  /*0f10*/  @P0 BRA `(.L_x_22) ;  /* 0xfffffff800340947 */ /* 0x000fea000383ffff */
[----:B------:R-:W-:Y:S05]  /*0f20*/  EXIT ;  /* 0x000000000000794d */ /* 0x000fea0003800000 */
.L_x_14:
[----:B------:R-:W-:Y:S05]  /*0f30*/  BPT.TRAP 0x1 ;  /* 0x000000040000795c */ /* 0x000fea0000300000 */
.L_x_8:
[----:B0-----:R-:W-:Y:S01]  /*0f40*/  MOV R10, R13 ;  /* 0x0000000d000a7202 */ /* 0x001fe20000000f00 */
[----:B------:R-:W-:Y:S01]  /*0f50*/  IMAD.MOV.U32 R12, RZ, RZ, 0x10 ;  /* 0x00000010ff0c7424 */ /* 0x000fe200078e00ff */
[----:B---3--:R-:W-:Y:S01]  /*0f60*/  MOV R17, R6 ;  /* 0x0000000600117202 */ /* 0x008fe20000000f00 */
[----:B--2---:R-:W-:-:S07]  /*0f70*/  IMAD.MOV.U32 R19, RZ, RZ, 0x1f ;  /* 0x0000001fff137424 */ /* 0x004fce00078e00ff */
[----:B------:R-:W-:Y:S05]  /*0f80*/  WARPSYNC.COLLECTIVE R10, `(.L_x_23) ;  /* 0x000000000a087348 */ /* 0x000fea0003c00000 */
[----:B------:R0:W1:Y:S02]  /*0f90*/  SHFL.DOWN P2, R10, R17, R12, R19 ;  /* 0x0800000c110a7389 */ /* 0x0000640000040013 */
[----:B01----:R-:W-:Y:S05]  /*0fa0*/  ENDCOLLECTIVE ;  /* 0x000000000000791b */ /* 0x003fea0003800000 */
.L_x_23:
[----:B------:R-:W-:Y:S01]  /*0fb0*/  IMAD.MOV.U32 R13, RZ, RZ, R10 ;  /* 0x000000ffff0d7224 */ /* 0x000fe200078e000a */
[----:B------:R-:W-:Y:S06]  /*0fc0*/  BRA `(.L_x_24) ;  /* 0xfffffff800407947 */ /* 0x000fec000383ffff */
.L_x_9:
[----:B------:R-:W-:Y:S01]  /*0fd0*/  HFMA2 R12, -RZ, RZ, 0, 4.76837158203125e-07 ;  /* 0x00000008ff0c7431 */ /* 0x000fe200000001ff */
[----:B------:R-:W-:Y:S01]  /*0fe0*/  BSSY B0, `(.L_x_25) ;  /* 0x0000007000007945 */ /* 0x000fe20003800000 */
[----:B------:R-:W-:Y:S02]  /*0ff0*/  IMAD.MOV.U32 R17, RZ, RZ, R13 ;  /* 0x000000ffff117224 */ /* 0x000fe400078e000d */
[----:B------:R-:W-:Y:S02]  /*1000*/  IMAD.MOV.U32 R19, RZ, RZ, 0x1f ;  /* 0x0000001fff137424 */ /* 0x000fe400078e00ff */
[----:B------:R-:W-:-:S07]  /*1010*/  IMAD.MOV.U32 R10, RZ, RZ, R8 ;  /* 0x000000ffff0a7224 */ /* 0x000fce00078e0008 */
[----:B------:R-:W-:Y:S05]  /*1020*/  WARPSYNC.COLLECTIVE R10, `(.L_x_26) ;  /* 0x000000000a087348 */ /* 0x000fea0003c00000 */
[----:B------:R0:W1:Y:S02]  /*1030*/  SHFL.DOWN P2, R10, R17, R12, R19 ;  /* 0x0800000c110a7389 */ /* 0x0000640000040013 */
[----:B01----:R-:W-:Y:S05]  /*1040*/  ENDCOLLECTIVE ;  /* 0x000000000000791b */ /* 0x003fea0003800000 */
.L_x_26:
[----:B------:R-:W-:Y:S05]  /*1050*/  BSYNC B0 ;  /* 0x0000000000007941 */ /* 0x000fea0003800000 */
.L_x_25:
[----:B------:R-:W-:Y:S01]  /*1060*/  MOV R8, R10 ;  /* 0x0000000a00087202 */ /* 0x000fe20000000f00 */
[----:B------:R-:W-:Y:S06]  /*1070*/  BRA `(.L_x_27) ;  /* 0xfffffff800287947 */ /* 0x000fec000383ffff */
.L_x_10:
[----:B------:R-:W-:Y:S01]  /*1080*/  HFMA2 R19, -RZ, RZ, 0, 1.847743988037109375e-06 ;  /* 0x0000001fff137431 */ /* 0x000fe200000001ff */
[----:B------:R-:W-:Y:S01]  /*1090*/  BSSY B0, `(.L_x_28) ;  /* 0x0000007000007945 */ /* 0x000fe20003800000 */
[----:B------:R-:W-:Y:S02]  /*10a0*/  IMAD.MOV.U32 R17, RZ, RZ, R8 ;  /* 0x000000ffff117224 */ /* 0x000fe400078e0008 */
[----:B------:R-:W-:Y:S02]  /*10b0*/  IMAD.MOV.U32 R12, RZ, RZ, 0x4 ;  /* 0x00000004ff0c7424 */ /* 0x000fe400078e00ff */
[----:B------:R-:W-:-:S07]  /*10c0*/  IMAD.MOV.U32 R10, RZ, RZ, R15 ;  /* 0x000000ffff0a7224 */ /* 0x000fce00078e000f */
[----:B0-----:R-:W-:Y:S05]  /*10d0*/  WARPSYNC.COLLECTIVE R10, `(.L_x_29) ;  /* 0x000000000a087348 */ /* 0x001fea0003c00000 */
[----:B------:R1:W2:Y:S02]  /*10e0*/  SHFL.DOWN P2, R10, R17, R12, R19 ;  /* 0x0800000c110a7389 */ /* 0x0002a40000040013 */
[----:B012---:R-:W-:Y:S05]  /*10f0*/  ENDCOLLECTIVE ;  /* 0x000000000000791b */ /* 0x007fea0003800000 */
.L_x_29:
[----:B------:R-:W-:Y:S05]  /*1100*/  BSYNC B0 ;  /* 0x0000000000007941 */ /* 0x000fea0003800000 */
.L_x_28:
[----:B------:R-:W-:Y:S01]  /*1110*/  MOV R15, R10 ;  /* 0x0000000a000f7202 */ /* 0x000fe20000000f00 */
[----:B------:R-:W-:Y:S06]  /*1120*/  BRA `(.L_x_30) ;  /* 0xfffffff800107947 */ /* 0x000fec000383ffff */
.L_x_11:
[----:B------:R-:W-:Y:S01]  /*1130*/  HFMA2 R12, -RZ, RZ, 0, 1.1920928955078125e-07 ;  /* 0x00000002ff0c7431 */ /* 0x000fe200000001ff */
[----:B------:R-:W-:Y:S01]  /*1140*/  BSSY B0, `(.L_x_31) ;  /* 0x0000007000007945 */ /* 0x000fe20003800000 */
[----:B------:R-:W-:Y:S01]  /*1150*/  IMAD.MOV.U32 R17, RZ, RZ, R15 ;  /* 0x000000ffff117224 */ /* 0x000fe200078e000f */
[----:B------:R-:W-:Y:S01]  /*1160*/  MOV R10, R6 ;  /* 0x00000006000a7202 */ /* 0x000fe20000000f00 */
[----:B------:R-:W-:-:S07]  /*1170*/  IMAD.MOV.U32 R19, RZ, RZ, 0x1f ;  /* 0x0000001fff137424 */ /* 0x000fce00078e00ff */
[----:B01----:R-:W-:Y:S05]  /*1180*/  WARPSYNC.COLLECTIVE R10, `(.L_x_32) ;  /* 0x000000000a087348 */ /* 0x003fea0003c00000 */
[----:B------:R2:W3:Y:S02]  /*1190*/  SHFL.DOWN P2, R10, R17, R12, R19 ;  /* 0x0800000c110a7389 */ /* 0x0004e40000040013 */
[----:B0123--:R-:W-:Y:S05]  /*11a0*/  ENDCOLLECTIVE ;  /* 0x000000000000791b */ /* 0x00ffea0003800000 */
.L_x_32:
[----:B------:R-:W-:Y:S05]  /*11b0*/  BSYNC B0 ;  /* 0x0000000000007941 */ /* 0x000fea0003800000 */
.L_x_31:
[----:B------:R-:W-:Y:S01]  /*11c0*/  IMAD.MOV.U32 R6, RZ, RZ, R10 ;  /* 0x000000ffff067224 */ /* 0x000fe200078e000a */
[----:B------:R-:W-:Y:S06]  /*11d0*/  BRA `(.L_x_33) ;  /* 0xfffffff400f87947 */ /* 0x000fec000383ffff */
.L_x_12:
[----:B------:R-:W-:Y:S01]  /*11e0*/  HFMA2 R19, -RZ, RZ, 0, 1.847743988037109375e-06 ;  /* 0x0000001fff137431 */ /* 0x000fe200000001ff */
[----:B------:R-:W-:Y:S01]  /*11f0*/  BSSY B0, `(.L_x_34) ;  /* 0x0000007000007945 */ /* 0x000fe20003800000 */
[----:B------:R-:W-:Y:S01]  /*1200*/  MOV R17, R6 ;  /* 0x0000000600117202 */ /* 0x000fe20000000f00 */
[----:B------:R-:W-:Y:S02]  /*1210*/  IMAD.MOV.U32 R12, RZ, RZ, 0x1 ;  /* 0x00000001ff0c7424 */ /* 0x000fe400078e00ff */
[----:B------:R-:W-:-:S07]  /*1220*/  IMAD.MOV.U32 R10, RZ, RZ, R13 ;  /* 0x000000ffff0a7224 */ /* 0x000fce00078e000d */
[----:B-12---:R-:W-:Y:S05]  /*1230*/  WARPSYNC.COLLECTIVE R10, `(.L_x_35) ;  /* 0x000000000a087348 */ /* 0x006fea0003c00000 */
[----:B------:R0:W3:Y:S02]  /*1240*/  SHFL.DOWN P2, R10, R17, R12, R19 ;  /* 0x0800000c110a7389 */ /* 0x0000e40000040013 */
[----:B0123--:R-:W-:Y:S05]  /*1250*/  ENDCOLLECTIVE ;  /* 0x000000000000791b */ /* 0x00ffea0003800000 */
.L_x_35:
[----:B------:R-:W-:Y:S05]  /*1260*/  BSYNC B0 ;  /* 0x0000000000007941 */ /* 0x000fea0003800000 */
.L_x_34:
[----:B------:R-:W-:Y:S01]  /*1270*/  MOV R13, R10 ;  /* 0x0000000a000d7202 */ /* 0x000fe20000000f00 */
[----:B------:R-:W-:Y:S06]  /*1280*/  BRA `(.L_x_36) ;  /* 0xfffffff400e07947 */ /* 0x000fec000383ffff */
.L_x_15:
[----:B------:R-:W-:Y:S01]  /*1290*/  HFMA2 R6, -RZ, RZ, 0, 0 ;  /* 0x00000000ff067431 */ /* 0x000fe200000001ff */
[----:B------:R-:W-:Y:S01]  /*12a0*/  BSSY B0, `(.L_x_37) ;  /* 0x0000009000007945 */ /* 0x000fe20003800000 */
[----:B------:R-:W-:Y:S02]  /*12b0*/  IMAD.MOV.U32 R11, RZ, RZ, 0x0 ;  /* 0x00000000ff0b7424 */ /* 0x000fe400078e00ff */
[----:B------:R-:W-:-:S07]  /*12c0*/  IMAD.MOV.U32 R10, RZ, RZ, -0x1 ;  /* 0xffffffffff0a7424 */ /* 0x000fce00078e00ff */
[----:B------:R-:W-:Y:S05]  /*12d0*/  WARPSYNC.COLLECTIVE.ALL `(.L_x_38) ;  /* 0x0000000000147948 */ /* 0x000fea0003c00000 */
[----:B------:R-:W-:-:S04]  /*12e0*/  SHF.L.U32 R6, R6, 0x10, RZ ;  /* 0x0000001006067819 */ /* 0x000fc800000006ff */
[----:B------:R-:W-:-:S05]  /*12f0*/  LOP3.LUT R6, R6, 0xf, R11, 0xf8, !PT ;  /* 0x0000000f06067812 */ /* 0x000fca00078ef80b */
[----:B------:R0:W-:Y:S02]  /*1300*/  BAR.SYNC.DEFER_BLOCKING R6, R6 ;  /* 0x000000060000731d */ /* 0x0001e40000010000 */
[----:B0-----:R-:W-:-:S04]  /*1310*/  SHF.R.U32 R6, R6, 0x10, RZ ;  /* 0x0000001006067819 */ /* 0x001fc800000016ff */
[----:B------:R-:W-:Y:S05]  /*1320*/  ENDCOLLECTIVE ;  /* 0x000000000000791b */ /* 0x000fea0003800000 */
.L_x_38:
[----:B------:R-:W-:Y:S05]  /*1330*/  BSYNC B0 ;  /* 0x0000000000007941 */ /* 0x000fea0003800000 */
.L_x_37:
[----:B------:R-:W-:Y:S05]  /*1340*/  BRA `(.L_x_39) ;  /* 0xfffffff800607947 */ /* 0x000fea000383ffff */
.L_x_19:
[----:B------:R-:W-:Y:S01]  /*1350*/  BSSY B0, `(.L_x_40) ;  /* 0x000000a000007945 */ /* 0x000fe20003800000 */
[----:B------:R-:W-:Y:S01]  /*1360*/  MOV R11, 0x0 ;  /* 0x00000000000b7802 */ /* 0x000fe20000000f00 */
[----:B------:R-:W-:Y:S01]  /*1370*/  IMAD.MOV.U32 R6, RZ, RZ, 0x0 ;  /* 0x00000000ff067424 */ /* 0x000fe200078e00ff */
[----:B------:R-:W-:-:S07]  /*1380*/  MOV R10, 0xffffffff ;  /* 0xffffffff000a7802 */ /* 0x000fce0000000f00 */
[----:B------:R-:W-:Y:S05]  /*1390*/  WARPSYNC.COLLECTIVE.ALL `(.L_x_41) ;  /* 0x0000000000147948 */ /* 0x000fea0003c00000 */
[----:B------:R-:W-:-:S04]  /*13a0*/  SHF.L.U32 R6, R6, 0x10, RZ ;  /* 0x0000001006067819 */ /* 0x000fc800000006ff */
[----:B------:R-:W-:-:S05]  /*13b0*/  LOP3.LUT R6, R6, 0xf, R11, 0xf8, !PT ;  /* 0x0000000f06067812 */ /* 0x000fca00078ef80b */
[----:B------:R0:W-:Y:S02]  /*13c0*/  BAR.SYNC.DEFER_BLOCKING R6, R6 ;  /* 0x000000060000731d */ /* 0x0001e40000010000 */
[----:B0-----:R-:W-:-:S04]  /*13d0*/  SHF.R.U32 R6, R6, 0x10, RZ ;  /* 0x0000001006067819 */ /* 0x001fc800000016ff */
[----:B------:R-:W-:Y:S05]  /*13e0*/  ENDCOLLECTIVE ;  /* 0x000000000000791b */ /* 0x000fea0003800000 */
.L_x_41:
[----:B------:R-:W-:Y:S05]  /*13f0*/  BSYNC B0 ;  /* 0x0000000000007941 */ /* 0x000fea0003800000 */
.L_x_40:
[----:B------:R-:W-:Y:S05]  /*1400*/  BRA `(.L_x_42) ;  /* 0xfffffff800a47947 */ /* 0x000fea000383ffff */
.L_x_43:
[----:B------:R-:W-:-:S00]  /*1410*/  BRA `(.L_x_43) ;  /* 0xfffffffc00fc7947 */ /* 0x000fc0000383ffff */
[----:B------:R-:W-:-:S00]  /*1420*/  NOP ;  /* 0x0000000000007918 */ /* 0x000fc00000000000 */
        /* <DEDUP_REMOVED lines=13> */
.L_x_44:


//--------------------- .nv.shared._Z7vreducePKfPfi --------------------------
	.section	.nv.shared._Z7vreducePKfPfi,"aw",@nobits
	.sectionflags	@""
	.align	4
.nv.shared._Z7vreducePKfPfi:
	.zero		5120


//--------------------- .nv.shared.reserved.0     --------------------------
	.section	.nv.shared.reserved.0,"aw",@nobits
	.weak		__nv_reservedSMEM_offset_0_alias
	.size		__nv_reservedSMEM_offset_0_alias, 0, 64
	.other		__nv_reservedSMEM_offset_0_alias,@"STO_CUDA_RESERVED_SHARED STV_DEFAULT"
__nv_reservedSMEM_offset_0_alias:
	.zero		0
	.zero		64


//--------------------- .nv.constant0._Z7vreducePKfPfi --------------------------
	.section	.nv.constant0._Z7vreducePKfPfi,"a",@progbits
	.sectionflags	@""
	.align	4
.nv.constant0._Z7vreducePKfPfi:
	.zero		916


//--------------------- SYMBOLS --------------------------

	.type		.nv.reservedSmem.offset0,@object
	.size		.nv.reservedSmem.offset0,0x4
	.type		.nv.reservedSmem.cap,@object
	.size		.nv.reservedSmem.cap,0x4
